//
// Generated by NVIDIA NVVM Compiler
//
// Compiler Build ID: CL-36424714
// Cuda compilation tools, release 13.0, V13.0.88
// Based on NVVM 20.0.0
//

.version 9.0
.target sm_100
.address_size 64

	// .globl	_Z6vecAddPfS_S_m

.visible .entry _Z6vecAddPfS_S_m(
	.param .u64 .ptr .align 1 _Z6vecAddPfS_S_m_param_0,
	.param .u64 .ptr .align 1 _Z6vecAddPfS_S_m_param_1,
	.param .u64 .ptr .align 1 _Z6vecAddPfS_S_m_param_2,
	.param .u64 _Z6vecAddPfS_S_m_param_3
)
{
	.reg .pred 	%p<10>;
	.reg .b32 	%f<88>;
	.reg .b64 	%rd<60>;

	ld.param.u64 	%rd36, [_Z6vecAddPfS_S_m_param_0];
	ld.param.u64 	%rd37, [_Z6vecAddPfS_S_m_param_1];
	ld.param.u64 	%rd38, [_Z6vecAddPfS_S_m_param_2];
	ld.param.u64 	%rd35, [_Z6vecAddPfS_S_m_param_3];
	cvta.to.global.u64 	%rd1, %rd38;
	cvta.to.global.u64 	%rd2, %rd37;
	cvta.to.global.u64 	%rd3, %rd36;
	setp.eq.s64 	%p1, %rd35, 0;
	@%p1 bra 	$L__BB0_13;
	and.b64  	%rd4, %rd35, 15;
	setp.lt.u64 	%p2, %rd35, 16;
	mov.b64 	%rd54, 0;
	@%p2 bra 	$L__BB0_4;
	and.b64  	%rd54, %rd35, -16;
	add.s64 	%rd51, %rd3, 32;
	add.s64 	%rd50, %rd2, 32;
	add.s64 	%rd49, %rd1, 32;
	mov.u64 	%rd52, %rd54;
$L__BB0_3:
	.pragma "nounroll";
	ld.global.f32 	%f1, [%rd51+-32];
	ld.global.f32 	%f2, [%rd50+-32];
	add.f32 	%f3, %f1, %f2;
	st.global.f32 	[%rd49+-32], %f3;
	ld.global.f32 	%f4, [%rd51+-28];
	ld.global.f32 	%f5, [%rd50+-28];
	add.f32 	%f6, %f4, %f5;
	st.global.f32 	[%rd49+-28], %f6;
	ld.global.f32 	%f7, [%rd51+-24];
	ld.global.f32 	%f8, [%rd50+-24];
	add.f32 	%f9, %f7, %f8;
	st.global.f32 	[%rd49+-24], %f9;
	ld.global.f32 	%f10, [%rd51+-20];
	ld.global.f32 	%f11, [%rd50+-20];
	add.f32 	%f12, %f10, %f11;
	st.global.f32 	[%rd49+-20], %f12;
	ld.global.f32 	%f13, [%rd51+-16];
	ld.global.f32 	%f14, [%rd50+-16];
	add.f32 	%f15, %f13, %f14;
	st.global.f32 	[%rd49+-16], %f15;
	ld.global.f32 	%f16, [%rd51+-12];
	ld.global.f32 	%f17, [%rd50+-12];
	add.f32 	%f18, %f16, %f17;
	st.global.f32 	[%rd49+-12], %f18;
	ld.global.f32 	%f19, [%rd51+-8];
	ld.global.f32 	%f20, [%rd50+-8];
	add.f32 	%f21, %f19, %f20;
	st.global.f32 	[%rd49+-8], %f21;
	ld.global.f32 	%f22, [%rd51+-4];
	ld.global.f32 	%f23, [%rd50+-4];
	add.f32 	%f24, %f22, %f23;
	st.global.f32 	[%rd49+-4], %f24;
	ld.global.f32 	%f25, [%rd51];
	ld.global.f32 	%f26, [%rd50];
	add.f32 	%f27, %f25, %f26;
	st.global.f32 	[%rd49], %f27;
	ld.global.f32 	%f28, [%rd51+4];
	ld.global.f32 	%f29, [%rd50+4];
	add.f32 	%f30, %f28, %f29;
	st.global.f32 	[%rd49+4], %f30;
	ld.global.f32 	%f31, [%rd51+8];
	ld.global.f32 	%f32, [%rd50+8];
	add.f32 	%f33, %f31, %f32;
	st.global.f32 	[%rd49+8], %f33;
	ld.global.f32 	%f34, [%rd51+12];
	ld.global.f32 	%f35, [%rd50+12];
	add.f32 	%f36, %f34, %f35;
	st.global.f32 	[%rd49+12], %f36;
	ld.global.f32 	%f37, [%rd51+16];
	ld.global.f32 	%f38, [%rd50+16];
	add.f32 	%f39, %f37, %f38;
	st.global.f32 	[%rd49+16], %f39;
	ld.global.f32 	%f40, [%rd51+20];
	ld.global.f32 	%f41, [%rd50+20];
	add.f32 	%f42, %f40, %f41;
	st.global.f32 	[%rd49+20], %f42;
	ld.global.f32 	%f43, [%rd51+24];
	ld.global.f32 	%f44, [%rd50+24];
	add.f32 	%f45, %f43, %f44;
	st.global.f32 	[%rd49+24], %f45;
	ld.global.f32 	%f46, [%rd51+28];
	ld.global.f32 	%f47, [%rd50+28];
	add.f32 	%f48, %f46, %f47;
	st.global.f32 	[%rd49+28], %f48;
	add.s64 	%rd52, %rd52, -16;
	add.s64 	%rd51, %rd51, 64;
	add.s64 	%rd50, %rd50, 64;
	add.s64 	%rd49, %rd49, 64;
	setp.ne.s64 	%p3, %rd52, 0;
	@%p3 bra 	$L__BB0_3;
$L__BB0_4:
	setp.eq.s64 	%p4, %rd4, 0;
	@%p4 bra 	$L__BB0_13;
	and.b64  	%rd18, %rd35, 7;
	setp.lt.u64 	%p5, %rd4, 8;
	@%p5 bra 	$L__BB0_7;
	shl.b64 	%rd40, %rd54, 2;
	add.s64 	%rd41, %rd3, %rd40;
	ld.global.f32 	%f49, [%rd41];
	add.s64 	%rd42, %rd2, %rd40;
	ld.global.f32 	%f50, [%rd42];
	add.f32 	%f51, %f49, %f50;
	add.s64 	%rd43, %rd1, %rd40;
	st.global.f32 	[%rd43], %f51;
	ld.global.f32 	%f52, [%rd41+4];
	ld.global.f32 	%f53, [%rd42+4];
	add.f32 	%f54, %f52, %f53;
	st.global.f32 	[%rd43+4], %f54;
	ld.global.f32 	%f55, [%rd41+8];
	ld.global.f32 	%f56, [%rd42+8];
	add.f32 	%f57, %f55, %f56;
	st.global.f32 	[%rd43+8], %f57;
	ld.global.f32 	%f58, [%rd41+12];
	ld.global.f32 	%f59, [%rd42+12];
	add.f32 	%f60, %f58, %f59;
	st.global.f32 	[%rd43+12], %f60;
	ld.global.f32 	%f61, [%rd41+16];
	ld.global.f32 	%f62, [%rd42+16];
	add.f32 	%f63, %f61, %f62;
	st.global.f32 	[%rd43+16], %f63;
	ld.global.f32 	%f64, [%rd41+20];
	ld.global.f32 	%f65, [%rd42+20];
	add.f32 	%f66, %f64, %f65;
	st.global.f32 	[%rd43+20], %f66;
	ld.global.f32 	%f67, [%rd41+24];
	ld.global.f32 	%f68, [%rd42+24];
	add.f32 	%f69, %f67, %f68;
	st.global.f32 	[%rd43+24], %f69;
	ld.global.f32 	%f70, [%rd41+28];
	ld.global.f32 	%f71, [%rd42+28];
	add.f32 	%f72, %f70, %f71;
	st.global.f32 	[%rd43+28], %f72;
	add.s64 	%rd54, %rd54, 8;
$L__BB0_7:
	setp.eq.s64 	%p6, %rd18, 0;
	@%p6 bra 	$L__BB0_13;
	and.b64  	%rd56, %rd35, 3;
	setp.lt.u64 	%p7, %rd18, 4;
	@%p7 bra 	$L__BB0_10;
	shl.b64 	%rd44, %rd54, 2;
	add.s64 	%rd45, %rd3, %rd44;
	ld.global.f32 	%f73, [%rd45];
	add.s64 	%rd46, %rd2, %rd44;
	ld.global.f32 	%f74, [%rd46];
	add.f32 	%f75, %f73, %f74;
	add.s64 	%rd47, %rd1, %rd44;
	st.global.f32 	[%rd47], %f75;
	ld.global.f32 	%f76, [%rd45+4];
	ld.global.f32 	%f77, [%rd46+4];
	add.f32 	%f78, %f76, %f77;
	st.global.f32 	[%rd47+4], %f78;
	ld.global.f32 	%f79, [%rd45+8];
	ld.global.f32 	%f80, [%rd46+8];
	add.f32 	%f81, %f79, %f80;
	st.global.f32 	[%rd47+8], %f81;
	ld.global.f32 	%f82, [%rd45+12];
	ld.global.f32 	%f83, [%rd46+12];
	add.f32 	%f84, %f82, %f83;
	st.global.f32 	[%rd47+12], %f84;
	add.s64 	%rd54, %rd54, 4;
$L__BB0_10:
	setp.eq.s64 	%p8, %rd56, 0;
	@%p8 bra 	$L__BB0_13;
	shl.b64 	%rd48, %rd54, 2;
	add.s64 	%rd59, %rd1, %rd48;
	add.s64 	%rd58, %rd2, %rd48;
	add.s64 	%rd57, %rd3, %rd48;
$L__BB0_12:
	.pragma "nounroll";
	ld.global.f32 	%f85, [%rd57];
	ld.global.f32 	%f86, [%rd58];
	add.f32 	%f87, %f85, %f86;
	st.global.f32 	[%rd59], %f87;
	add.s64 	%rd59, %rd59, 4;
	add.s64 	%rd58, %rd58, 4;
	add.s64 	%rd57, %rd57, 4;
	add.s64 	%rd56, %rd56, -1;
	setp.ne.s64 	%p9, %rd56, 0;
	@%p9 bra 	$L__BB0_12;
$L__BB0_13:
	ret;

}


// ===== COMPILED SASS (sm_100) =====

	.target	sm_100

	.elftype	@"ET_EXEC"


//--------------------- .note.nv.tkinfo           --------------------------
	.section	.note.nv.tkinfo,"",@"SHT_NOTE"
	.sectionflags	@"SHF_NOTE_NV_TKINFO"
	.tkinfo
        /*0018*/ 	.word	0x00000002
        /*0030*/ 	.string	""
        /*0030*/ 	.string	"ptxas"
        /*0030*/ 	.string	"Cuda compilation tools, release 13.0, V13.0.88"
        /*0030*/ 	.string	"Build cuda_13.0.r13.0/compiler.36424714_0"
        /*0030*/ 	.string	"-arch sm_100 -m 64 "



//--------------------- .note.nv.cuinfo           --------------------------
	.section	.note.nv.cuinfo,"",@"SHT_NOTE"
	.sectionflags	@"SHF_NOTE_NV_CUINFO"
        /*0018*/ 	.short	0x0002
        /*001a*/ 	.short	0x0064
        /*001c*/ 	.short	0x0082
	.zero		2


//--------------------- .nv.info                  --------------------------
	.section	.nv.info,"",@"SHT_CUDA_INFO"
	.align	4


	//----- nvinfo : EIATTR_REGCOUNT
	.align		4
        /*0000*/ 	.byte	0x04, 0x2f
        /*0002*/ 	.short	(.L_1 - .L_0)
	.align		4
.L_0:
        /*0004*/ 	.word	index@(_Z6vecAddPfS_S_m)
        /*0008*/ 	.word	0x00000012


	//----- nvinfo : EIATTR_FRAME_SIZE
	.align		4
.L_1:
        /*000c*/ 	.byte	0x04, 0x11
        /*000e*/ 	.short	(.L_3 - .L_2)
	.align		4
.L_2:
        /*0010*/ 	.word	index@(_Z6vecAddPfS_S_m)
        /*0014*/ 	.word	0x00000000


	//----- nvinfo : EIATTR_MIN_STACK_SIZE
	.align		4
.L_3:
        /*0018*/ 	.byte	0x04, 0x12
        /*001a*/ 	.short	(.L_5 - .L_4)
	.align		4
.L_4:
        /*001c*/ 	.word	index@(_Z6vecAddPfS_S_m)
        /*0020*/ 	.word	0x00000000
.L_5:


//--------------------- .nv.compat                --------------------------
	.section	.nv.compat,"",@"SHT_CUDA_COMPAT_INFO"
	.align	4
        /*0000*/ 	.byte	0x02, 0x09, 0x00, 0x00, 0x02, 0x02, 0x01, 0x00, 0x02, 0x05, 0x05, 0x00, 0x03, 0x07, 0x01, 0x01
        /*0010*/ 	.byte	0x02, 0x03, 0x00, 0x00, 0x02, 0x06, 0x01, 0x00, 0x04, 0x0b, 0x08, 0x00, 0x09, 0x00, 0x00, 0x00
        /*0020*/ 	.byte	0x00, 0x00, 0x00, 0x00


//--------------------- .nv.info._Z6vecAddPfS_S_m --------------------------
	.section	.nv.info._Z6vecAddPfS_S_m,"",@"SHT_CUDA_INFO"
	.sectionflags	@""
	.align	4


	//----- nvinfo : EIATTR_CUDA_API_VERSION
	.align		4
        /*0000*/ 	.byte	0x04, 0x37
        /*0002*/ 	.short	(.L_7 - .L_6)
.L_6:
        /*0004*/ 	.word	0x00000082


	//----- nvinfo : EIATTR_KPARAM_INFO
	.align		4
.L_7:
        /*0008*/ 	.byte	0x04, 0x17
        /*000a*/ 	.short	(.L_9 - .L_8)
.L_8:
        /*000c*/ 	.word	0x00000000
        /*0010*/ 	.short	0x0003
        /*0012*/ 	.short	0x0018
        /*0014*/ 	.byte	0x00, 0xf0, 0x21, 0x00


	//----- nvinfo : EIATTR_KPARAM_INFO
	.align		4
.L_9:
        /*0018*/ 	.byte	0x04, 0x17
        /*001a*/ 	.short	(.L_11 - .L_10)
.L_10:
        /*001c*/ 	.word	0x00000000
        /*0020*/ 	.short	0x0002
        /*0022*/ 	.short	0x0010
        /*0024*/ 	.byte	0x00, 0xf5, 0x21, 0x00


	//----- nvinfo : EIATTR_KPARAM_INFO
	.align		4
.L_11:
        /*0028*/ 	.byte	0x04, 0x17
        /*002a*/ 	.short	(.L_13 - .L_12)
.L_12:
        /*002c*/ 	.word	0x00000000
        /*0030*/ 	.short	0x0001
        /*0032*/ 	.short	0x0008
        /*0034*/ 	.byte	0x00, 0xf5, 0x21, 0x00


	//----- nvinfo : EIATTR_KPARAM_INFO
	.align		4
.L_13:
        /*0038*/ 	.byte	0x04, 0x17
        /*003a*/ 	.short	(.L_15 - .L_14)
.L_14:
        /*003c*/ 	.word	0x00000000
        /*0040*/ 	.short	0x0000
        /*0042*/ 	.short	0x0000
        /*0044*/ 	.byte	0x00, 0xf5, 0x21, 0x00


	//----- nvinfo : EIATTR_SPARSE_MMA_MASK
	.align		4
.L_15:
        /*0048*/ 	.byte	0x03, 0x50
        /*004a*/ 	.short	0x0000


	//----- nvinfo : EIATTR_MAXREG_COUNT
	.align		4
        /*004c*/ 	.byte	0x03, 0x1b
        /*004e*/ 	.short	0x00ff


	//----- nvinfo : EIATTR_MERCURY_ISA_VERSION
	.align		4
        /*0050*/ 	.byte	0x03, 0x5f
        /*0052*/ 	.short	0x0101


	//----- nvinfo : EIATTR_VRC_CTA_INIT_COUNT
	.align		4
        /*0054*/ 	.byte	0x02, 0x4a
	.zero		1
	.zero		1


	//----- nvinfo : EIATTR_EXIT_INSTR_OFFSETS
	.align		4
        /*0058*/ 	.byte	0x04, 0x1c
        /*005a*/ 	.short	(.L_17 - .L_16)


	//   ....[0]....
.L_16:
        /*005c*/ 	.word	0x00000040


	//   ....[1]....
        /*0060*/ 	.word	0x000006d0


	//   ....[2]....
        /*0064*/ 	.word	0x00000a60


	//   ....[3]....
        /*0068*/ 	.word	0x00000d00


	//   ....[4]....
        /*006c*/ 	.word	0x00000f00


	//----- nvinfo : EIATTR_CBANK_PARAM_SIZE
	.align		4
.L_17:
        /*0070*/ 	.byte	0x03, 0x19
        /*0072*/ 	.short	0x0020


	//----- nvinfo : EIATTR_PARAM_CBANK
	.align		4
        /*0074*/ 	.byte	0x04, 0x0a
        /*0076*/ 	.short	(.L_19 - .L_18)
	.align		4
.L_18:
        /*0078*/ 	.word	index@(.nv.constant0._Z6vecAddPfS_S_m)
        /*007c*/ 	.short	0x0380
        /*007e*/ 	.short	0x0020


	//----- nvinfo : EIATTR_SW_WAR
	.align		4
.L_19:
        /*0080*/ 	.byte	0x04, 0x36
        /*0082*/ 	.short	(.L_21 - .L_20)
.L_20:
        /*0084*/ 	.word	0x00000008
.L_21:


//--------------------- .nv.callgraph             --------------------------
	.section	.nv.callgraph,"",@"SHT_CUDA_CALLGRAPH"
	.align	4
	.sectionentsize	8
	.align		4
        /*0000*/ 	.word	0x00000000
	.align		4
        /*0004*/ 	.word	0xffffffff
	.align		4
        /*0008*/ 	.word	0x00000000
	.align		4
        /*000c*/ 	.word	0xfffffffe
	.align		4
        /*0010*/ 	.word	0x00000000
	.align		4
        /*0014*/ 	.word	0xfffffffd
	.align		4
        /*0018*/ 	.word	0x00000000
	.align		4
        /*001c*/ 	.word	0xfffffffc


//--------------------- .text._Z6vecAddPfS_S_m    --------------------------
	.section	.text._Z6vecAddPfS_S_m,"ax",@progbits
	.align	128
        .global         _Z6vecAddPfS_S_m
        .type           _Z6vecAddPfS_S_m,@function
        .size           _Z6vecAddPfS_S_m,(.L_x_6 - _Z6vecAddPfS_S_m)
        .other          _Z6vecAddPfS_S_m,@"STO_CUDA_ENTRY STV_DEFAULT"
_Z6vecAddPfS_S_m:
.text._Z6vecAddPfS_S_m:
[----:B------:R-:W-:Y:S01]  /*0000*/  LDC R1, c[0x0][0x37c] ;  /* 0x0000df00ff017b82 */ /* 0x000fe20000000800 */
[----:B------:R-:W0:Y:S02]  /*0010*/  LDCU.64 UR12, c[0x0][0x398] ;  /* 0x00007300ff0c77ac */ /* 0x000e240008000a00 */
[----:B0-----:R-:W-:-:S04]  /*0020*/  ISETP.NE.U32.AND P0, PT, RZ, UR12, PT ;  /* 0x0000000cff007c0c */ /* 0x001fc8000bf05070 */
[----:B------:R-:W-:-:S13]  /*0030*/  ISETP.NE.AND.EX P0, PT, RZ, UR13, PT, P0 ;  /* 0x0000000dff007c0c */ /* 0x000fda000bf05300 */
[----:B------:R-:W-:Y:S05]  /*0040*/  @!P0 EXIT ;  /* 0x000000000000894d */ /* 0x000fea0003800000 */
[----:B------:R-:W-:Y:S02]  /*0050*/  UISETP.GE.U32.AND UP0, UPT, UR12, 0x10, UPT ;  /* 0x000000100c00788c */ /* 0x000fe4000bf06070 */
[----:B------:R-:W-:Y:S02]  /*0060*/  ULOP3.LUT UR20, UR12, 0xf, URZ, 0xc0, !UPT ;  /* 0x0000000f0c147892 */ /* 0x000fe4000f8ec0ff */
[----:B------:R-:W-:Y:S01]  /*0070*/  UISETP.GE.U32.AND.EX UP0, UPT, UR13, URZ, UPT, UP0 ;  /* 0x000000ff0d00728c */ /* 0x000fe2000bf06100 */
[----:B------:R-:W-:Y:S01]  /*0080*/  UMOV UR5, URZ ;  /* 0x000000ff00057c82 */ /* 0x000fe20008000000 */
[----:B------:R-:W-:Y:S02]  /*0090*/  UMOV UR6, URZ ;  /* 0x000000ff00067c82 */ /* 0x000fe40008000000 */
[----:B------:R-:W-:Y:S01]  /*00a0*/  ISETP.NE.U32.AND P0, PT, RZ, UR20, PT ;  /* 0x00000014ff007c0c */ /* 0x000fe2000bf05070 */
[----:B------:R-:W0:Y:S03]  /*00b0*/  LDCU.64 UR14, c[0x0][0x358] ;  /* 0x00006b00ff0e77ac */ /* 0x000e260008000a00 */
[----:B------:R-:W-:Y:S01]  /*00c0*/  ISETP.NE.AND.EX P0, PT, RZ, RZ, PT, P0 ;  /* 0x000000ffff00720c */ /* 0x000fe20003f05300 */
[----:B------:R-:W-:-:S12]  /*00d0*/  BRA.U !UP0, `(.L_x_0) ;  /* 0x00000005087c7547 */ /* 0x000fd8000b800000 */
[----:B------:R-:W1:Y:S01]  /*00e0*/  LDCU.128 UR16, c[0x0][0x380] ;  /* 0x00007000ff1077ac */ /* 0x000e620008000c00 */
[----:B------:R-:W2:Y:S01]  /*00f0*/  LDCU.64 UR4, c[0x0][0x390] ;  /* 0x00007200ff0477ac */ /* 0x000ea20008000a00 */
[----:B------:R-:W3:Y:S01]  /*0100*/  LDCU UR6, c[0x0][0x39c] ;  /* 0x00007380ff0677ac */ /* 0x000ee20008000800 */
[----:B-1----:R-:W-:Y:S02]  /*0110*/  UIADD3 UR10, UP0, UPT, UR16, 0x20, URZ ;  /* 0x00000020100a7890 */ /* 0x002fe4000ff1e0ff */
[----:B------:R-:W-:Y:S02]  /*0120*/  UIADD3 UR8, UP1, UPT, UR18, 0x20, URZ ;  /* 0x0000002012087890 */ /* 0x000fe4000ff3e0ff */
[----:B--2---:R-:W-:Y:S02]  /*0130*/  UIADD3 UR4, UP2, UPT, UR4, 0x20, URZ ;  /* 0x0000002004047890 */ /* 0x004fe4000ff5e0ff */
[----:B------:R-:W-:Y:S01]  /*0140*/  UIADD3.X UR11, UPT, UPT, URZ, UR17, URZ, UP0, !UPT ;  /* 0x00000011ff0b7290 */ /* 0x000fe200087fe4ff */
[----:B------:R-:W-:Y:S01]  /*0150*/  MOV R4, UR10 ;  /* 0x0000000a00047c02 */ /* 0x000fe20008000f00 */
[----:B------:R-:W-:Y:S01]  /*0160*/  UIADD3.X UR9, UPT, UPT, URZ, UR19, URZ, UP1, !UPT ;  /* 0x00000013ff097290 */ /* 0x000fe20008ffe4ff */
[----:B------:R-:W-:Y:S01]  /*0170*/  MOV R2, UR8 ;  /* 0x0000000800027c02 */ /* 0x000fe20008000f00 */
[----:B------:R-:W-:Y:S01]  /*0180*/  UIADD3.X UR7, UPT, UPT, URZ, UR5, URZ, UP2, !UPT ;  /* 0x00000005ff077290 */ /* 0x000fe200097fe4ff */
[----:B------:R-:W-:Y:S01]  /*0190*/  MOV R8, UR4 ;  /* 0x0000000400087c02 */ /* 0x000fe20008000f00 */
[----:B------:R-:W-:Y:S01]  /*01a0*/  ULOP3.LUT UR5, UR12, 0xfffffff0, URZ, 0xc0, !UPT ;  /* 0xfffffff00c057892 */ /* 0x000fe2000f8ec0ff */
[----:B------:R-:W-:Y:S01]  /*01b0*/  MOV R5, UR11 ;  /* 0x0000000b00057c02 */ /* 0x000fe20008000f00 */
[----:B------:R-:W-:-:S02]  /*01c0*/  IMAD.U32 R3, RZ, RZ, UR9 ;  /* 0x00000009ff037e24 */ /* 0x000fc4000f8e00ff */
[----:B------:R-:W-:Y:S01]  /*01d0*/  MOV R11, UR7 ;  /* 0x00000007000b7c02 */ /* 0x000fe20008000f00 */
[----:B---3--:R-:W-:Y:S02]  /*01e0*/  UMOV UR7, UR6 ;  /* 0x0000000600077c82 */ /* 0x008fe40008000000 */
[----:B------:R-:W-:-:S05]  /*01f0*/  UMOV UR4, UR5 ;  /* 0x0000000500047c82 */ /* 0x000fca0008000000 */
.L_x_1:
[----:B0-----:R-:W2:Y:S04]  /*0200*/  LDG.E R0, desc[UR14][R4.64+-0x20] ;  /* 0xffffe00e04007981 */ /* 0x001ea8000c1e1900 */
[----:B-1----:R-:W2:Y:S01]  /*0210*/  LDG.E R7, desc[UR14][R2.64+-0x20] ;  /* 0xffffe00e02077981 */ /* 0x002ea2000c1e1900 */
[----:B------:R-:W-:Y:S01]  /*0220*/  MOV R6, R8 ;  /* 0x0000000800067202 */ /* 0x000fe20000000f00 */
[----:B--2---:R-:W-:Y:S01]  /*0230*/  FADD R9, R0, R7 ;  /* 0x0000000700097221 */ /* 0x004fe20000000000 */
[----:B------:R-:W-:-:S05]  /*0240*/  MOV R7, R11 ;  /* 0x0000000b00077202 */ /* 0x000fca0000000f00 */
[----:B------:R0:W-:Y:S04]  /*0250*/  STG.E desc[UR14][R6.64+-0x20], R9 ;  /* 0xffffe00906007986 */ /* 0x0001e8000c10190e */
[----:B------:R-:W2:Y:S04]  /*0260*/  LDG.E R0, desc[UR14][R4.64+-0x1c] ;  /* 0xffffe40e04007981 */ /* 0x000ea8000c1e1900 */
[----:B------:R-:W2:Y:S02]  /*0270*/  LDG.E R11, desc[UR14][R2.64+-0x1c] ;  /* 0xffffe40e020b7981 */ /* 0x000ea4000c1e1900 */
[----:B--2---:R-:W-:-:S05]  /*0280*/  FADD R11, R0, R11 ;  /* 0x0000000b000b7221 */ /* 0x004fca0000000000 */
[----:B------:R1:W-:Y:S04]  /*0290*/  STG.E desc[UR14][R6.64+-0x1c], R11 ;  /* 0xffffe40b06007986 */ /* 0x0003e8000c10190e */
[----:B------:R-:W2:Y:S04]  /*02a0*/  LDG.E R0, desc[UR14][R4.64+-0x18] ;  /* 0xffffe80e04007981 */ /* 0x000ea8000c1e1900 */
[----:B------:R-:W2:Y:S02]  /*02b0*/  LDG.E R13, desc[UR14][R2.64+-0x18] ;  /* 0xffffe80e020d7981 */ /* 0x000ea4000c1e1900 */
[----:B--2---:R-:W-:-:S05]  /*02c0*/  FADD R13, R0, R13 ;  /* 0x0000000d000d7221 */ /* 0x004fca0000000000 */
[----:B------:R2:W-:Y:S04]  /*02d0*/  STG.E desc[UR14][R6.64+-0x18], R13 ;  /* 0xffffe80d06007986 */ /* 0x0005e8000c10190e */
[----:B------:R-:W3:Y:S04]  /*02e0*/  LDG.E R0, desc[UR14][R4.64+-0x14] ;  /* 0xffffec0e04007981 */ /* 0x000ee8000c1e1900 */
[----:B------:R-:W3:Y:S02]  /*02f0*/  LDG.E R15, desc[UR14][R2.64+-0x14] ;  /* 0xffffec0e020f7981 */ /* 0x000ee4000c1e1900 */
[----:B---3--:R-:W-:-:S05]  /*0300*/  FADD R15, R0, R15 ;  /* 0x0000000f000f7221 */ /* 0x008fca0000000000 */
[----:B------:R3:W-:Y:S04]  /*0310*/  STG.E desc[UR14][R6.64+-0x14], R15 ;  /* 0xffffec0f06007986 */ /* 0x0007e8000c10190e */
[----:B------:R-:W4:Y:S04]  /*0320*/  LDG.E R0, desc[UR14][R4.64+-0x10] ;  /* 0xfffff00e04007981 */ /* 0x000f28000c1e1900 */
[----:B0-----:R-:W4:Y:S02]  /*0330*/  LDG.E R9, desc[UR14][R2.64+-0x10] ;  /* 0xfffff00e02097981 */ /* 0x001f24000c1e1900 */
[----:B----4-:R-:W-:-:S05]  /*0340*/  FADD R9, R0, R9 ;  /* 0x0000000900097221 */ /* 0x010fca0000000000 */
[----:B------:R0:W-:Y:S04]  /*0350*/  STG.E desc[UR14][R6.64+-0x10], R9 ;  /* 0xfffff00906007986 */ /* 0x0001e8000c10190e */
[----:B------:R-:W4:Y:S04]  /*0360*/  LDG.E R0, desc[UR14][R4.64+-0xc] ;  /* 0xfffff40e04007981 */ /* 0x000f28000c1e1900 */
[----:B-1----:R-:W4:Y:S02]  /*0370*/  LDG.E R11, desc[UR14][R2.64+-0xc] ;  /* 0xfffff40e020b7981 */ /* 0x002f24000c1e1900 */
[----:B----4-:R-:W-:-:S05]  /*0380*/  FADD R11, R0, R11 ;  /* 0x0000000b000b7221 */ /* 0x010fca0000000000 */
[----:B------:R1:W-:Y:S04]  /*0390*/  STG.E desc[UR14][R6.64+-0xc], R11 ;  /* 0xfffff40b06007986 */ /* 0x0003e8000c10190e */
[----:B------:R-:W4:Y:S04]  /*03a0*/  LDG.E R0, desc[UR14][R4.64+-0x8] ;  /* 0xfffff80e04007981 */ /* 0x000f28000c1e1900 */
[----:B--2---:R-:W4:Y:S02]  /*03b0*/  LDG.E R13, desc[UR14][R2.64+-0x8] ;  /* 0xfffff80e020d7981 */ /* 0x004f24000c1e1900 */
[----:B----4-:R-:W-:-:S05]  /*03c0*/  FADD R13, R0, R13 ;  /* 0x0000000d000d7221 */ /* 0x010fca0000000000 */
[----:B------:R2:W-:Y:S04]  /*03d0*/  STG.E desc[UR14][R6.64+-0x8], R13 ;  /* 0xfffff80d06007986 */ /* 0x0005e8000c10190e */
[----:B------:R-:W4:Y:S04]  /*03e0*/  LDG.E R0, desc[UR14][R4.64+-0x4] ;  /* 0xfffffc0e04007981 */ /* 0x000f28000c1e1900 */
[----:B---3--:R-:W4:Y:S02]  /*03f0*/  LDG.E R15, desc[UR14][R2.64+-0x4] ;  /* 0xfffffc0e020f7981 */ /* 0x008f24000c1e1900 */
[----:B----4-:R-:W-:-:S05]  /*0400*/  FADD R15, R0, R15 ;  /* 0x0000000f000f7221 */ /* 0x010fca0000000000 */
        /* <DEDUP_REMOVED lines=20> */
[----:B------:R-:W-:Y:S04]  /*0550*/  STG.E desc[UR14][R6.64+0x10], R9 ;  /* 0x0000100906007986 */ /* 0x000fe8000c10190e */
        /* <DEDUP_REMOVED lines=8> */
[----:B------:R2:W4:Y:S04]  /*05e0*/  LDG.E R0, desc[UR14][R4.64+0x1c] ;  /* 0x00001c0e04007981 */ /* 0x000528000c1e1900 */
[----:B---3--:R3:W4:Y:S01]  /*05f0*/  LDG.E R15, desc[UR14][R2.64+0x1c] ;  /* 0x00001c0e020f7981 */ /* 0x008722000c1e1900 */
[----:B------:R-:W-:Y:S01]  /*0600*/  UIADD3 UR4, UP0, UPT, UR4, -0x10, URZ ;  /* 0xfffffff004047890 */ /* 0x000fe2000ff1e0ff */
[----:B------:R-:W-:-:S03]  /*0610*/  IADD3 R8, P3, PT, R6, 0x40, RZ ;  /* 0x0000004006087810 */ /* 0x000fc60007f7e0ff */
[----:B------:R-:W-:Y:S01]  /*0620*/  UIADD3.X UR7, UPT, UPT, UR7, -0x1, URZ, UP0, !UPT ;  /* 0xffffffff07077890 */ /* 0x000fe200087fe4ff */
[----:B--2---:R-:W-:Y:S01]  /*0630*/  IADD3 R4, P1, PT, R4, 0x40, RZ ;  /* 0x0000004004047810 */ /* 0x004fe20007f3e0ff */
[----:B------:R-:W-:Y:S01]  /*0640*/  UISETP.NE.U32.AND UP0, UPT, UR4, URZ, UPT ;  /* 0x000000ff0400728c */ /* 0x000fe2000bf05070 */
[----:B0-----:R-:W-:Y:S02]  /*0650*/  IADD3.X R11, PT, PT, RZ, R7, RZ, P3, !PT ;  /* 0x00000007ff0b7210 */ /* 0x001fe40001ffe4ff */
[----:B---3--:R-:W-:Y:S01]  /*0660*/  IADD3 R2, P2, PT, R2, 0x40, RZ ;  /* 0x0000004002027810 */ /* 0x008fe20007f5e0ff */
[----:B------:R-:W-:Y:S01]  /*0670*/  UISETP.NE.AND.EX UP0, UPT, UR7, URZ, UPT, UP0 ;  /* 0x000000ff0700728c */ /* 0x000fe2000bf05300 */
[----:B------:R-:W-:-:S03]  /*0680*/  IADD3.X R5, PT, PT, RZ, R5, RZ, P1, !PT ;  /* 0x00000005ff057210 */ /* 0x000fc60000ffe4ff */
[----:B------:R-:W-:Y:S02]  /*0690*/  IMAD.X R3, RZ, RZ, R3, P2 ;  /* 0x000000ffff037224 */ /* 0x000fe400010e0603 */
[----:B----4-:R-:W-:-:S05]  /*06a0*/  FADD R15, R0, R15 ;  /* 0x0000000f000f7221 */ /* 0x010fca0000000000 */
[----:B------:R1:W-:Y:S01]  /*06b0*/  STG.E desc[UR14][R6.64+0x1c], R15 ;  /* 0x00001c0f06007986 */ /* 0x0003e2000c10190e */
[----:B------:R-:W-:Y:S05]  /*06c0*/  BRA.U UP0, `(.L_x_1) ;  /* 0xfffffff900cc7547 */ /* 0x000fea000b83ffff */
.L_x_0:
[----:B0-----:R-:W-:Y:S05]  /*06d0*/  @!P0 EXIT ;  /* 0x000000000000894d */ /* 0x001fea0003800000 */
[----:B------:R-:W-:Y:S02]  /*06e0*/  UISETP.GE.U32.AND UP0, UPT, UR20, 0x8, UPT ;  /* 0x000000081400788c */ /* 0x000fe4000bf06070 */
[----:B------:R-:W-:Y:S02]  /*06f0*/  ULOP3.LUT UR13, UR12, 0x7, URZ, 0xc0, !UPT ;  /* 0x000000070c0d7892 */ /* 0x000fe4000f8ec0ff */
[----:B------:R-:W-:-:S04]  /*0700*/  UISETP.GE.U32.AND.EX UP0, UPT, URZ, URZ, UPT, UP0 ;  /* 0x000000ffff00728c */ /* 0x000fc8000bf06100 */
[----:B------:R-:W-:-:S04]  /*0710*/  ISETP.NE.U32.AND P0, PT, RZ, UR13, PT ;  /* 0x0000000dff007c0c */ /* 0x000fc8000bf05070 */
[----:B------:R-:W-:Y:S01]  /*0720*/  ISETP.NE.AND.EX P0, PT, RZ, RZ, PT, P0 ;  /* 0x000000ffff00720c */ /* 0x000fe20003f05300 */
[----:B------:R-:W-:-:S12]  /*0730*/  BRA.U !UP0, `(.L_x_2) ;  /* 0x0000000108c87547 */ /* 0x000fd8000b800000 */
[----:B------:R-:W0:Y:S01]  /*0740*/  LDCU.128 UR8, c[0x0][0x380] ;  /* 0x00007000ff0877ac */ /* 0x000e220008000c00 */
[----:B------:R-:W-:Y:S02]  /*0750*/  USHF.L.U32 UR4, UR5, 0x2, URZ ;  /* 0x0000000205047899 */ /* 0x000fe400080006ff */
[----:B------:R-:W-:Y:S02]  /*0760*/  USHF.L.U64.HI UR7, UR5, 0x2, UR6 ;  /* 0x0000000205077899 */ /* 0x000fe40008010206 */
[----:B0-----:R-:W-:Y:S02]  /*0770*/  UIADD3 UR8, UP0, UPT, UR4, UR8, URZ ;  /* 0x0000000804087290 */ /* 0x001fe4000ff1e0ff */
[----:B------:R-:W-:Y:S02]  /*0780*/  UIADD3 UR10, UP1, UPT, UR4, UR10, URZ ;  /* 0x0000000a040a7290 */ /* 0x000fe4000ff3e0ff */
[----:B------:R-:W-:Y:S02]  /*0790*/  UIADD3.X UR9, UPT, UPT, UR7, UR9, URZ, UP0, !UPT ;  /* 0x0000000907097290 */ /* 0x000fe400087fe4ff */
[----:B------:R-:W-:Y:S01]  /*07a0*/  UIADD3.X UR11, UPT, UPT, UR7, UR11, URZ, UP1, !UPT ;  /* 0x0000000b070b7290 */ /* 0x000fe20008ffe4ff */
[----:B-1----:R-:W-:-:S02]  /*07b0*/  MOV R6, UR8 ;  /* 0x0000000800067c02 */ /* 0x002fc40008000f00 */
[----:B------:R-:W-:Y:S02]  /*07c0*/  MOV R4, UR10 ;  /* 0x0000000a00047c02 */ /* 0x000fe40008000f00 */
[----:B------:R-:W-:Y:S01]  /*07d0*/  MOV R7, UR9 ;  /* 0x0000000900077c02 */ /* 0x000fe20008000f00 */
[----:B------:R-:W-:-:S03]  /*07e0*/  IMAD.U32 R5, RZ, RZ, UR11 ;  /* 0x0000000bff057e24 */ /* 0x000fc6000f8e00ff */
[----:B------:R-:W0:Y:S01]  /*07f0*/  LDCU.64 UR8, c[0x0][0x390] ;  /* 0x00007200ff0877ac */ /* 0x000e220008000a00 */
[----:B------:R-:W2:Y:S04]  /*0800*/  LDG.E R0, desc[UR14][R6.64] ;  /* 0x0000000e06007981 */ /* 0x000ea8000c1e1900 */
[----:B------:R-:W2:Y:S01]  /*0810*/  LDG.E R9, desc[UR14][R4.64] ;  /* 0x0000000e04097981 */ /* 0x000ea2000c1e1900 */
[----:B0-----:R-:W-:-:S04]  /*0820*/  UIADD3 UR4, UP0, UPT, UR4, UR8, URZ ;  /* 0x0000000804047290 */ /* 0x001fc8000ff1e0ff */
[----:B------:R-:W-:Y:S02]  /*0830*/  UIADD3.X UR7, UPT, UPT, UR7, UR9, URZ, UP0, !UPT ;  /* 0x0000000907077290 */ /* 0x000fe400087fe4ff */
[----:B------:R-:W-:-:S04]  /*0840*/  MOV R2, UR4 ;  /* 0x0000000400027c02 */ /* 0x000fc80008000f00 */
[----:B------:R-:W-:Y:S01]  /*0850*/  MOV R3, UR7 ;  /* 0x0000000700037c02 */ /* 0x000fe20008000f00 */
[----:B--2---:R-:W-:-:S05]  /*0860*/  FADD R9, R0, R9 ;  /* 0x0000000900097221 */ /* 0x004fca0000000000 */
        /* <DEDUP_REMOVED lines=25> */
[----:B------:R-:W2:Y:S04]  /*0a00*/  LDG.E R0, desc[UR14][R6.64+0x1c] ;  /* 0x00001c0e06007981 */ /* 0x000ea8000c1e1900 */
[----:B---3--:R-:W2:Y:S01]  /*0a10*/  LDG.E R15, desc[UR14][R4.64+0x1c] ;  /* 0x00001c0e040f7981 */ /* 0x008ea2000c1e1900 */
[----:B------:R-:W-:-:S04]  /*0a20*/  UIADD3 UR5, UP0, UPT, UR5, 0x8, URZ ;  /* 0x0000000805057890 */ /* 0x000fc8000ff1e0ff */
[----:B------:R-:W-:Y:S01]  /*0a30*/  UIADD3.X UR6, UPT, UPT, URZ, UR6, URZ, UP0, !UPT ;  /* 0x00000006ff067290 */ /* 0x000fe200087fe4ff */
[----:B--2---:R-:W-:-:S05]  /*0a40*/  FADD R15, R0, R15 ;  /* 0x0000000f000f7221 */ /* 0x004fca0000000000 */
[----:B------:R0:W-:Y:S06]  /*0a50*/  STG.E desc[UR14][R2.64+0x1c], R15 ;  /* 0x00001c0f02007986 */ /* 0x0001ec000c10190e */
.L_x_2:
[----:B------:R-:W-:Y:S05]  /*0a60*/  @!P0 EXIT ;  /* 0x000000000000894d */ /* 0x000fea0003800000 */
[----:B------:R-:W-:Y:S02]  /*0a70*/  UISETP.GE.U32.AND UP0, UPT, UR13, 0x4, UPT ;  /* 0x000000040d00788c */ /* 0x000fe4000bf06070 */
[----:B------:R-:W-:Y:S02]  /*0a80*/  ULOP3.LUT UR11, UR12, 0x3, URZ, 0xc0, !UPT ;  /* 0x000000030c0b7892 */ /* 0x000fe4000f8ec0ff */
[----:B------:R-:W-:Y:S01]  /*0a90*/  UISETP.GE.U32.AND.EX UP0, UPT, URZ, URZ, UPT, UP0 ;  /* 0x000000ffff00728c */ /* 0x000fe2000bf06100 */
[----:B------:R-:W-:-:S03]  /*0aa0*/  UMOV UR4, URZ ;  /* 0x000000ff00047c82 */ /* 0x000fc60008000000 */
[----:B------:R-:W-:-:S04]  /*0ab0*/  ISETP.NE.U32.AND P0, PT, RZ, UR11, PT ;  /* 0x0000000bff007c0c */ /* 0x000fc8000bf05070 */
[----:B------:R-:W-:Y:S01]  /*0ac0*/  ISETP.NE.AND.EX P0, PT, RZ, UR4, PT, P0 ;  /* 0x00000004ff007c0c */ /* 0x000fe2000bf05300 */
[----:B------:R-:W-:-:S12]  /*0ad0*/  BRA.U !UP0, `(.L_x_3) ;  /* 0x0000000108887547 */ /* 0x000fd8000b800000 */
[----:B------:R-:W2:Y:S01]  /*0ae0*/  LDCU.128 UR16, c[0x0][0x380] ;  /* 0x00007000ff1077ac */ /* 0x000ea20008000c00 */
[----:B------:R-:W-:Y:S02]  /*0af0*/  USHF.L.U32 UR8, UR5, 0x2, URZ ;  /* 0x0000000205087899 */ /* 0x000fe400080006ff */
[----:B------:R-:W-:Y:S01]  /*0b00*/  USHF.L.U64.HI UR7, UR5, 0x2, UR6 ;  /* 0x0000000205077899 */ /* 0x000fe20008010206 */
[----:B------:R-:W3:Y:S01]  /*0b10*/  LDCU.64 UR12, c[0x0][0x390] ;  /* 0x00007200ff0c77ac */ /* 0x000ee20008000a00 */
[----:B--2---:R-:W-:Y:S02]  /*0b20*/  UIADD3 UR16, UP0, UPT, UR8, UR16, URZ ;  /* 0x0000001008107290 */ /* 0x004fe4000ff1e0ff */
[----:B------:R-:W-:Y:S02]  /*0b30*/  UIADD3 UR18, UP1, UPT, UR8, UR18, URZ ;  /* 0x0000001208127290 */ /* 0x000fe4000ff3e0ff */
[----:B------:R-:W-:Y:S02]  /*0b40*/  UIADD3.X UR17, UPT, UPT, UR7, UR17, URZ, UP0, !UPT ;  /* 0x0000001107117290 */ /* 0x000fe400087fe4ff */
[----:B------:R-:W-:Y:S01]  /*0b50*/  UIADD3.X UR19, UPT, UPT, UR7, UR19, URZ, UP1, !UPT ;  /* 0x0000001307137290 */ /* 0x000fe20008ffe4ff */
[----:B------:R-:W-:-:S02]  /*0b60*/  MOV R4, UR16 ;  /* 0x0000001000047c02 */ /* 0x000fc40008000f00 */
[----:B-1----:R-:W-:Y:S01]  /*0b70*/  MOV R6, UR18 ;  /* 0x0000001200067c02 */ /* 0x002fe20008000f00 */
[----:B------:R-:W-:Y:S02]  /*0b80*/  IMAD.U32 R5, RZ, RZ, UR17 ;  /* 0x00000011ff057e24 */ /* 0x000fe4000f8e00ff */
[----:B------:R-:W-:-:S03]  /*0b90*/  MOV R7, UR19 ;  /* 0x0000001300077c02 */ /* 0x000fc60008000f00 */
[----:B------:R-:W2:Y:S04]  /*0ba0*/  LDG.E R0, desc[UR14][R4.64] ;  /* 0x0000000e04007981 */ /* 0x000ea8000c1e1900 */
[----:B0-----:R-:W2:Y:S01]  /*0bb0*/  LDG.E R9, desc[UR14][R6.64] ;  /* 0x0000000e06097981 */ /* 0x001ea2000c1e1900 */
[----:B---3--:R-:W-:-:S04]  /*0bc0*/  UIADD3 UR12, UP0, UPT, UR8, UR12, URZ ;  /* 0x0000000c080c7290 */ /* 0x008fc8000ff1e0ff */
[----:B------:R-:W-:Y:S02]  /*0bd0*/  UIADD3.X UR13, UPT, UPT, UR7, UR13, URZ, UP0, !UPT ;  /* 0x0000000d070d7290 */ /* 0x000fe400087fe4ff */
[----:B------:R-:W-:-:S04]  /*0be0*/  MOV R2, UR12 ;  /* 0x0000000c00027c02 */ /* 0x000fc80008000f00 */
[----:B------:R-:W-:Y:S01]  /*0bf0*/  MOV R3, UR13 ;  /* 0x0000000d00037c02 */ /* 0x000fe20008000f00 */
[----:B--2---:R-:W-:-:S05]  /*0c00*/  FADD R9, R0, R9 ;  /* 0x0000000900097221 */ /* 0x004fca0000000000 */
[----:B------:R2:W-:Y:S04]  /*0c10*/  STG.E desc[UR14][R2.64], R9 ;  /* 0x0000000902007986 */ /* 0x0005e8000c10190e */
[----:B------:R-:W3:Y:S04]  /*0c20*/  LDG.E R0, desc[UR14][R4.64+0x4] ;  /* 0x0000040e04007981 */ /* 0x000ee8000c1e1900 */
[----:B------:R-:W3:Y:S02]  /*0c30*/  LDG.E R11, desc[UR14][R6.64+0x4] ;  /* 0x0000040e060b7981 */ /* 0x000ee4000c1e1900 */
[----:B---3--:R-:W-:-:S05]  /*0c40*/  FADD R11, R0, R11 ;  /* 0x0000000b000b7221 */ /* 0x008fca0000000000 */
[----:B------:R2:W-:Y:S04]  /*0c50*/  STG.E desc[UR14][R2.64+0x4], R11 ;  /* 0x0000040b02007986 */ /* 0x0005e8000c10190e */
[----:B------:R-:W3:Y:S04]  /*0c60*/  LDG.E R0, desc[UR14][R4.64+0x8] ;  /* 0x0000080e04007981 */ /* 0x000ee8000c1e1900 */
[----:B------:R-:W3:Y:S02]  /*0c70*/  LDG.E R13, desc[UR14][R6.64+0x8] ;  /* 0x0000080e060d7981 */ /* 0x000ee4000c1e1900 */
[----:B---3--:R-:W-:-:S05]  /*0c80*/  FADD R13, R0, R13 ;  /* 0x0000000d000d7221 */ /* 0x008fca0000000000 */
[----:B------:R2:W-:Y:S04]  /*0c90*/  STG.E desc[UR14][R2.64+0x8], R13 ;  /* 0x0000080d02007986 */ /* 0x0005e8000c10190e */
[----:B------:R-:W3:Y:S04]  /*0ca0*/  LDG.E R0, desc[UR14][R4.64+0xc] ;  /* 0x00000c0e04007981 */ /* 0x000ee8000c1e1900 */
[----:B------:R-:W3:Y:S01]  /*0cb0*/  LDG.E R15, desc[UR14][R6.64+0xc] ;  /* 0x00000c0e060f7981 */ /* 0x000ee2000c1e1900 */
[----:B------:R-:W-:-:S04]  /*0cc0*/  UIADD3 UR5, UP0, UPT, UR5, 0x4, URZ ;  /* 0x0000000405057890 */ /* 0x000fc8000ff1e0ff */
[----:B------:R-:W-:Y:S01]  /*0cd0*/  UIADD3.X UR6, UPT, UPT, URZ, UR6, URZ, UP0, !UPT ;  /* 0x00000006ff067290 */ /* 0x000fe200087fe4ff */
[----:B---3--:R-:W-:-:S05]  /*0ce0*/  FADD R15, R0, R15 ;  /* 0x0000000f000f7221 */ /* 0x008fca0000000000 */
[----:B------:R2:W-:Y:S06]  /*0cf0*/  STG.E desc[UR14][R2.64+0xc], R15 ;  /* 0x00000c0f02007986 */ /* 0x0005ec000c10190e */
.L_x_3:
[----:B------:R-:W-:Y:S05]  /*0d00*/  @!P0 EXIT ;  /* 0x000000000000894d */ /* 0x000fea0003800000 */
[----:B------:R-:W3:Y:S01]  /*0d10*/  LDCU.128 UR16, c[0x0][0x380] ;  /* 0x00007000ff1077ac */ /* 0x000ee20008000c00 */
[----:B------:R-:W4:Y:S01]  /*0d20*/  LDCU.64 UR12, c[0x0][0x390] ;  /* 0x00007200ff0c77ac */ /* 0x000f220008000a00 */
[----:B------:R-:W-:Y:S02]  /*0d30*/  USHF.L.U32 UR9, UR5, 0x2, URZ ;  /* 0x0000000205097899 */ /* 0x000fe400080006ff */
[----:B------:R-:W-:Y:S02]  /*0d40*/  USHF.L.U64.HI UR10, UR5, 0x2, UR6 ;  /* 0x00000002050a7899 */ /* 0x000fe40008010206 */
[----:B---3--:R-:W-:Y:S02]  /*0d50*/  UIADD3 UR7, UP1, UPT, UR9, UR18, URZ ;  /* 0x0000001209077290 */ /* 0x008fe4000ff3e0ff */
[----:B------:R-:W-:Y:S02]  /*0d60*/  UIADD3 UR5, UP2, UPT, UR9, UR16, URZ ;  /* 0x0000001009057290 */ /* 0x000fe4000ff5e0ff */
[----:B----4-:R-:W-:-:S02]  /*0d70*/  UIADD3 UR9, UP0, UPT, UR9, UR12, URZ ;  /* 0x0000000c09097290 */ /* 0x010fc4000ff1e0ff */
[----:B------:R-:W-:Y:S02]  /*0d80*/  UIADD3.X UR8, UPT, UPT, UR10, UR19, URZ, UP1, !UPT ;  /* 0x000000130a087290 */ /* 0x000fe40008ffe4ff */
[----:B------:R-:W-:Y:S02]  /*0d90*/  UIADD3.X UR6, UPT, UPT, UR10, UR17, URZ, UP2, !UPT ;  /* 0x000000110a067290 */ /* 0x000fe400097fe4ff */
[----:B------:R-:W-:-:S12]  /*0da0*/  UIADD3.X UR10, UPT, UPT, UR10, UR13, URZ, UP0, !UPT ;  /* 0x0000000d0a0a7290 */ /* 0x000fd800087fe4ff */
.L_x_4:
[----:B0-2---:R-:W-:Y:S01]  /*0db0*/  MOV R2, UR5 ;  /* 0x0000000500027c02 */ /* 0x005fe20008000f00 */
[----:B------:R-:W-:Y:S01]  /*0dc0*/  IMAD.U32 R3, RZ, RZ, UR6 ;  /* 0x00000006ff037e24 */ /* 0x000fe2000f8e00ff */
[----:B------:R-:W-:Y:S02]  /*0dd0*/  MOV R5, UR8 ;  /* 0x0000000800057c02 */ /* 0x000fe40008000f00 */
[----:B------:R-:W-:Y:S02]  /*0de0*/  MOV R4, UR7 ;  /* 0x0000000700047c02 */ /* 0x000fe40008000f00 */
[----:B------:R-:W2:Y:S04]  /*0df0*/  LDG.E R2, desc[UR14][R2.64] ;  /* 0x0000000e02027981 */ /* 0x000ea8000c1e1900 */
[----:B------:R-:W2:Y:S01]  /*0e00*/  LDG.E R5, desc[UR14][R4.64] ;  /* 0x0000000e04057981 */ /* 0x000ea2000c1e1900 */
[----:B-1-3--:R-:W-:Y:S01]  /*0e10*/  MOV R6, UR9 ;  /* 0x0000000900067c02 */ /* 0x00afe20008000f00 */
[----:B------:R-:W-:Y:S01]  /*0e20*/  UIADD3 UR11, UP0, UPT, UR11, -0x1, URZ ;  /* 0xffffffff0b0b7890 */ /* 0x000fe2000ff1e0ff */
[----:B------:R-:W-:Y:S01]  /*0e30*/  MOV R7, UR10 ;  /* 0x0000000a00077c02 */ /* 0x000fe20008000f00 */
[----:B------:R-:W-:-:S02]  /*0e40*/  UIADD3 UR9, UP1, UPT, UR9, 0x4, URZ ;  /* 0x0000000409097890 */ /* 0x000fc4000ff3e0ff */
[----:B------:R-:W-:Y:S02]  /*0e50*/  UIADD3.X UR4, UPT, UPT, UR4, -0x1, URZ, UP0, !UPT ;  /* 0xffffffff04047890 */ /* 0x000fe400087fe4ff */
[----:B------:R-:W-:Y:S02]  /*0e60*/  UISETP.NE.U32.AND UP0, UPT, UR11, URZ, UPT ;  /* 0x000000ff0b00728c */ /* 0x000fe4000bf05070 */
[----:B------:R-:W-:Y:S02]  /*0e70*/  UIADD3 UR7, UP2, UPT, UR7, 0x4, URZ ;  /* 0x0000000407077890 */ /* 0x000fe4000ff5e0ff */
[----:B------:R-:W-:Y:S02]  /*0e80*/  UISETP.NE.AND.EX UP0, UPT, UR4, URZ, UPT, UP0 ;  /* 0x000000ff0400728c */ /* 0x000fe4000bf05300 */
[----:B------:R-:W-:Y:S02]  /*0e90*/  UIADD3 UR5, UP3, UPT, UR5, 0x4, URZ ;  /* 0x0000000405057890 */ /* 0x000fe4000ff7e0ff */
[----:B------:R-:W-:-:S02]  /*0ea0*/  UIADD3.X UR10, UPT, UPT, URZ, UR10, URZ, UP1, !UPT ;  /* 0x0000000aff0a7290 */ /* 0x000fc40008ffe4ff */
[----:B------:R-:W-:Y:S02]  /*0eb0*/  UIADD3.X UR8, UPT, UPT, URZ, UR8, URZ, UP2, !UPT ;  /* 0x00000008ff087290 */ /* 0x000fe400097fe4ff */
[----:B------:R-:W-:Y:S01]  /*0ec0*/  UIADD3.X UR6, UPT, UPT, URZ, UR6, URZ, UP3, !UPT ;  /* 0x00000006ff067290 */ /* 0x000fe20009ffe4ff */
[----:B--2---:R-:W-:-:S05]  /*0ed0*/  FADD R9, R2, R5 ;  /* 0x0000000502097221 */ /* 0x004fca0000000000 */
[----:B------:R3:W-:Y:S01]  /*0ee0*/  STG.E desc[UR14][R6.64], R9 ;  /* 0x0000000906007986 */ /* 0x0007e2000c10190e */
[----:B------:R-:W-:Y:S05]  /*0ef0*/  BRA.U UP0, `(.L_x_4) ;  /* 0xfffffffd00ac7547 */ /* 0x000fea000b83ffff */
[----:B------:R-:W-:Y:S05]  /*0f00*/  EXIT ;  /* 0x000000000000794d */ /* 0x000fea0003800000 */
.L_x_5:
[----:B------:R-:W-:-:S00]  /*0f10*/  BRA `(.L_x_5) ;  /* 0xfffffffc00fc7947 */ /* 0x000fc0000383ffff */
[----:B------:R-:W-:-:S00]  /*0f20*/  NOP ;  /* 0x0000000000007918 */ /* 0x000fc00000000000 */
        /* <DEDUP_REMOVED lines=13> */
.L_x_6:


//--------------------- .nv.shared.reserved.0     --------------------------
	.section	.nv.shared.reserved.0,"aw",@nobits
	.weak		__nv_reservedSMEM_offset_0_alias
	.size		__nv_reservedSMEM_offset_0_alias, 0, 64
	.other		__nv_reservedSMEM_offset_0_alias,@"STO_CUDA_RESERVED_SHARED STV_DEFAULT"
__nv_reservedSMEM_offset_0_alias:
	.zero		0
	.zero		64


//--------------------- .nv.constant0._Z6vecAddPfS_S_m --------------------------
	.section	.nv.constant0._Z6vecAddPfS_S_m,"a",@progbits
	.sectionflags	@""
	.align	4
.nv.constant0._Z6vecAddPfS_S_m:
	.zero		928


//--------------------- SYMBOLS --------------------------

	.type		.nv.reservedSmem.offset0,@object
	.size		.nv.reservedSmem.offset0,0x4
